//
// Generated by NVIDIA NVVM Compiler
//
// Compiler Build ID: CL-36424714
// Cuda compilation tools, release 13.0, V13.0.88
// Based on NVVM 20.0.0
//

.version 9.0
.target sm_100
.address_size 64

	// .globl	_Z11matrixMultiP6MatrixS0_S0_

.visible .entry _Z11matrixMultiP6MatrixS0_S0_(
	.param .u64 .ptr .align 1 _Z11matrixMultiP6MatrixS0_S0__param_0,
	.param .u64 .ptr .align 1 _Z11matrixMultiP6MatrixS0_S0__param_1,
	.param .u64 .ptr .align 1 _Z11matrixMultiP6MatrixS0_S0__param_2
)
{
	.reg .pred 	%p<10>;
	.reg .b32 	%r<41>;
	.reg .b32 	%f<68>;
	.reg .b64 	%rd<49>;

	ld.param.u64 	%rd9, [_Z11matrixMultiP6MatrixS0_S0__param_0];
	ld.param.u64 	%rd7, [_Z11matrixMultiP6MatrixS0_S0__param_1];
	ld.param.u64 	%rd8, [_Z11matrixMultiP6MatrixS0_S0__param_2];
	cvta.to.global.u64 	%rd1, %rd9;
	mov.u32 	%r20, %tid.y;
	mov.u32 	%r21, %ctaid.y;
	mov.u32 	%r22, %ntid.y;
	mad.lo.s32 	%r1, %r21, %r22, %r20;
	mov.u32 	%r23, %tid.x;
	mov.u32 	%r24, %ctaid.x;
	mov.u32 	%r25, %ntid.x;
	mad.lo.s32 	%r2, %r24, %r25, %r23;
	ld.global.u32 	%r3, [%rd1];
	setp.lt.s32 	%p1, %r3, 1;
	mov.f32 	%f67, 0f00000000;
	@%p1 bra 	$L__BB0_12;
	cvta.to.global.u64 	%rd10, %rd7;
	ld.global.u64 	%rd11, [%rd1+8];
	cvta.to.global.u64 	%rd2, %rd11;
	mul.lo.s32 	%r4, %r3, %r1;
	ld.global.u64 	%rd12, [%rd10+8];
	cvta.to.global.u64 	%rd3, %rd12;
	ld.global.u32 	%r5, [%rd10];
	and.b32  	%r6, %r3, 7;
	setp.lt.u32 	%p2, %r3, 8;
	mov.f32 	%f67, 0f00000000;
	mov.b32 	%r39, 0;
	@%p2 bra 	$L__BB0_4;
	and.b32  	%r39, %r3, 2147483640;
	neg.s32 	%r37, %r39;
	shl.b32 	%r9, %r5, 3;
	mul.wide.u32 	%rd13, %r4, 4;
	add.s64 	%rd14, %rd13, %rd2;
	add.s64 	%rd48, %rd14, 16;
	mov.f32 	%f67, 0f00000000;
	mul.wide.s32 	%rd17, %r5, 4;
	mov.u32 	%r36, %r2;
$L__BB0_3:
	.pragma "nounroll";
	ld.global.f32 	%f17, [%rd48+-16];
	mul.wide.s32 	%rd15, %r36, 4;
	add.s64 	%rd16, %rd3, %rd15;
	ld.global.f32 	%f18, [%rd16];
	fma.rn.f32 	%f19, %f17, %f18, %f67;
	ld.global.f32 	%f20, [%rd48+-12];
	add.s64 	%rd18, %rd16, %rd17;
	ld.global.f32 	%f21, [%rd18];
	fma.rn.f32 	%f22, %f20, %f21, %f19;
	ld.global.f32 	%f23, [%rd48+-8];
	add.s64 	%rd19, %rd18, %rd17;
	ld.global.f32 	%f24, [%rd19];
	fma.rn.f32 	%f25, %f23, %f24, %f22;
	ld.global.f32 	%f26, [%rd48+-4];
	add.s64 	%rd20, %rd19, %rd17;
	ld.global.f32 	%f27, [%rd20];
	fma.rn.f32 	%f28, %f26, %f27, %f25;
	ld.global.f32 	%f29, [%rd48];
	add.s64 	%rd21, %rd20, %rd17;
	ld.global.f32 	%f30, [%rd21];
	fma.rn.f32 	%f31, %f29, %f30, %f28;
	ld.global.f32 	%f32, [%rd48+4];
	add.s64 	%rd22, %rd21, %rd17;
	ld.global.f32 	%f33, [%rd22];
	fma.rn.f32 	%f34, %f32, %f33, %f31;
	ld.global.f32 	%f35, [%rd48+8];
	add.s64 	%rd23, %rd22, %rd17;
	ld.global.f32 	%f36, [%rd23];
	fma.rn.f32 	%f37, %f35, %f36, %f34;
	ld.global.f32 	%f38, [%rd48+12];
	add.s64 	%rd24, %rd23, %rd17;
	ld.global.f32 	%f39, [%rd24];
	fma.rn.f32 	%f67, %f38, %f39, %f37;
	add.s32 	%r37, %r37, 8;
	add.s32 	%r36, %r36, %r9;
	add.s64 	%rd48, %rd48, 32;
	setp.ne.s32 	%p3, %r37, 0;
	@%p3 bra 	$L__BB0_3;
$L__BB0_4:
	setp.eq.s32 	%p4, %r6, 0;
	@%p4 bra 	$L__BB0_12;
	and.b32  	%r15, %r3, 3;
	setp.lt.u32 	%p5, %r6, 4;
	@%p5 bra 	$L__BB0_7;
	add.s32 	%r27, %r4, %r39;
	mul.wide.s32 	%rd25, %r27, 4;
	add.s64 	%rd26, %rd2, %rd25;
	ld.global.f32 	%f41, [%rd26];
	mad.lo.s32 	%r28, %r5, %r39, %r2;
	mul.wide.s32 	%rd27, %r28, 4;
	add.s64 	%rd28, %rd3, %rd27;
	ld.global.f32 	%f42, [%rd28];
	fma.rn.f32 	%f43, %f41, %f42, %f67;
	ld.global.f32 	%f44, [%rd26+4];
	mul.wide.s32 	%rd29, %r5, 4;
	add.s64 	%rd30, %rd28, %rd29;
	ld.global.f32 	%f45, [%rd30];
	fma.rn.f32 	%f46, %f44, %f45, %f43;
	ld.global.f32 	%f47, [%rd26+8];
	add.s64 	%rd31, %rd30, %rd29;
	ld.global.f32 	%f48, [%rd31];
	fma.rn.f32 	%f49, %f47, %f48, %f46;
	ld.global.f32 	%f50, [%rd26+12];
	add.s64 	%rd32, %rd31, %rd29;
	ld.global.f32 	%f51, [%rd32];
	fma.rn.f32 	%f67, %f50, %f51, %f49;
	add.s32 	%r39, %r39, 4;
$L__BB0_7:
	setp.eq.s32 	%p6, %r15, 0;
	@%p6 bra 	$L__BB0_12;
	setp.eq.s32 	%p7, %r15, 1;
	@%p7 bra 	$L__BB0_10;
	add.s32 	%r29, %r4, %r39;
	mul.wide.s32 	%rd33, %r29, 4;
	add.s64 	%rd34, %rd2, %rd33;
	ld.global.f32 	%f53, [%rd34];
	mad.lo.s32 	%r30, %r5, %r39, %r2;
	mul.wide.s32 	%rd35, %r30, 4;
	add.s64 	%rd36, %rd3, %rd35;
	ld.global.f32 	%f54, [%rd36];
	fma.rn.f32 	%f55, %f53, %f54, %f67;
	ld.global.f32 	%f56, [%rd34+4];
	mul.wide.s32 	%rd37, %r5, 4;
	add.s64 	%rd38, %rd36, %rd37;
	ld.global.f32 	%f57, [%rd38];
	fma.rn.f32 	%f67, %f56, %f57, %f55;
	add.s32 	%r39, %r39, 2;
$L__BB0_10:
	and.b32  	%r31, %r3, 1;
	setp.eq.b32 	%p8, %r31, 1;
	not.pred 	%p9, %p8;
	@%p9 bra 	$L__BB0_12;
	add.s32 	%r32, %r4, %r39;
	mul.wide.s32 	%rd39, %r32, 4;
	add.s64 	%rd40, %rd2, %rd39;
	ld.global.f32 	%f58, [%rd40];
	mad.lo.s32 	%r33, %r5, %r39, %r2;
	mul.wide.s32 	%rd41, %r33, 4;
	add.s64 	%rd42, %rd3, %rd41;
	ld.global.f32 	%f59, [%rd42];
	fma.rn.f32 	%f67, %f58, %f59, %f67;
$L__BB0_12:
	cvta.to.global.u64 	%rd43, %rd8;
	ld.global.u64 	%rd44, [%rd43+8];
	cvta.to.global.u64 	%rd45, %rd44;
	ld.global.u32 	%r34, [%rd43];
	mad.lo.s32 	%r35, %r34, %r1, %r2;
	mul.wide.s32 	%rd46, %r35, 4;
	add.s64 	%rd47, %rd45, %rd46;
	st.global.f32 	[%rd47], %f67;
	ret;

}


// ===== COMPILED SASS (sm_100) =====

	.target	sm_100

	.elftype	@"ET_EXEC"


//--------------------- .note.nv.tkinfo           --------------------------
	.section	.note.nv.tkinfo,"",@"SHT_NOTE"
	.sectionflags	@"SHF_NOTE_NV_TKINFO"
	.tkinfo
        /*0018*/ 	.word	0x00000002
        /*0030*/ 	.string	""
        /*0030*/ 	.string	"ptxas"
        /*0030*/ 	.string	"Cuda compilation tools, release 13.0, V13.0.88"
        /*0030*/ 	.string	"Build cuda_13.0.r13.0/compiler.36424714_0"
        /*0030*/ 	.string	"-arch sm_100 -m 64 "



//--------------------- .note.nv.cuinfo           --------------------------
	.section	.note.nv.cuinfo,"",@"SHT_NOTE"
	.sectionflags	@"SHF_NOTE_NV_CUINFO"
        /*0018*/ 	.short	0x0002
        /*001a*/ 	.short	0x0064
        /*001c*/ 	.short	0x0082
	.zero		2


//--------------------- .nv.info                  --------------------------
	.section	.nv.info,"",@"SHT_CUDA_INFO"
	.align	4


	//----- nvinfo : EIATTR_REGCOUNT
	.align		4
        /*0000*/ 	.byte	0x04, 0x2f
        /*0002*/ 	.short	(.L_1 - .L_0)
	.align		4
.L_0:
        /*0004*/ 	.word	index@(_Z11matrixMultiP6MatrixS0_S0_)
        /*0008*/ 	.word	0x00000020


	//----- nvinfo : EIATTR_FRAME_SIZE
	.align		4
.L_1:
        /*000c*/ 	.byte	0x04, 0x11
        /*000e*/ 	.short	(.L_3 - .L_2)
	.align		4
.L_2:
        /*0010*/ 	.word	index@(_Z11matrixMultiP6MatrixS0_S0_)
        /*0014*/ 	.word	0x00000000


	//----- nvinfo : EIATTR_MIN_STACK_SIZE
	.align		4
.L_3:
        /*0018*/ 	.byte	0x04, 0x12
        /*001a*/ 	.short	(.L_5 - .L_4)
	.align		4
.L_4:
        /*001c*/ 	.word	index@(_Z11matrixMultiP6MatrixS0_S0_)
        /*0020*/ 	.word	0x00000000
.L_5:


//--------------------- .nv.compat                --------------------------
	.section	.nv.compat,"",@"SHT_CUDA_COMPAT_INFO"
	.align	4
        /*0000*/ 	.byte	0x02, 0x09, 0x00, 0x00, 0x02, 0x02, 0x01, 0x00, 0x02, 0x05, 0x05, 0x00, 0x03, 0x07, 0x01, 0x01
        /*0010*/ 	.byte	0x02, 0x03, 0x00, 0x00, 0x02, 0x06, 0x01, 0x00, 0x04, 0x0b, 0x08, 0x00, 0x09, 0x00, 0x00, 0x00
        /*0020*/ 	.byte	0x00, 0x00, 0x00, 0x00


//--------------------- .nv.info._Z11matrixMultiP6MatrixS0_S0_ --------------------------
	.section	.nv.info._Z11matrixMultiP6MatrixS0_S0_,"",@"SHT_CUDA_INFO"
	.sectionflags	@""
	.align	4


	//----- nvinfo : EIATTR_CUDA_API_VERSION
	.align		4
        /*0000*/ 	.byte	0x04, 0x37
        /*0002*/ 	.short	(.L_7 - .L_6)
.L_6:
        /*0004*/ 	.word	0x00000082


	//----- nvinfo : EIATTR_KPARAM_INFO
	.align		4
.L_7:
        /*0008*/ 	.byte	0x04, 0x17
        /*000a*/ 	.short	(.L_9 - .L_8)
.L_8:
        /*000c*/ 	.word	0x00000000
        /*0010*/ 	.short	0x0002
        /*0012*/ 	.short	0x0010
        /*0014*/ 	.byte	0x00, 0xf5, 0x21, 0x00


	//----- nvinfo : EIATTR_KPARAM_INFO
	.align		4
.L_9:
        /*0018*/ 	.byte	0x04, 0x17
        /*001a*/ 	.short	(.L_11 - .L_10)
.L_10:
        /*001c*/ 	.word	0x00000000
        /*0020*/ 	.short	0x0001
        /*0022*/ 	.short	0x0008
        /*0024*/ 	.byte	0x00, 0xf5, 0x21, 0x00


	//----- nvinfo : EIATTR_KPARAM_INFO
	.align		4
.L_11:
        /*0028*/ 	.byte	0x04, 0x17
        /*002a*/ 	.short	(.L_13 - .L_12)
.L_12:
        /*002c*/ 	.word	0x00000000
        /*0030*/ 	.short	0x0000
        /*0032*/ 	.short	0x0000
        /*0034*/ 	.byte	0x00, 0xf5, 0x21, 0x00


	//----- nvinfo : EIATTR_SPARSE_MMA_MASK
	.align		4
.L_13:
        /*0038*/ 	.byte	0x03, 0x50
        /*003a*/ 	.short	0x0000


	//----- nvinfo : EIATTR_MAXREG_COUNT
	.align		4
        /*003c*/ 	.byte	0x03, 0x1b
        /*003e*/ 	.short	0x00ff


	//----- nvinfo : EIATTR_MERCURY_ISA_VERSION
	.align		4
        /*0040*/ 	.byte	0x03, 0x5f
        /*0042*/ 	.short	0x0101


	//----- nvinfo : EIATTR_VRC_CTA_INIT_COUNT
	.align		4
        /*0044*/ 	.byte	0x02, 0x4a
	.zero		1
	.zero		1


	//----- nvinfo : EIATTR_EXIT_INSTR_OFFSETS
	.align		4
        /*0048*/ 	.byte	0x04, 0x1c
        /*004a*/ 	.short	(.L_15 - .L_14)


	//   ....[0]....
.L_14:
        /*004c*/ 	.word	0x000007f0


	//----- nvinfo : EIATTR_CBANK_PARAM_SIZE
	.align		4
.L_15:
        /*0050*/ 	.byte	0x03, 0x19
        /*0052*/ 	.short	0x0018


	//----- nvinfo : EIATTR_PARAM_CBANK
	.align		4
        /*0054*/ 	.byte	0x04, 0x0a
        /*0056*/ 	.short	(.L_17 - .L_16)
	.align		4
.L_16:
        /*0058*/ 	.word	index@(.nv.constant0._Z11matrixMultiP6MatrixS0_S0_)
        /*005c*/ 	.short	0x0380
        /*005e*/ 	.short	0x0018


	//----- nvinfo : EIATTR_SW_WAR
	.align		4
.L_17:
        /*0060*/ 	.byte	0x04, 0x36
        /*0062*/ 	.short	(.L_19 - .L_18)
.L_18:
        /*0064*/ 	.word	0x00000008
.L_19:


//--------------------- .nv.callgraph             --------------------------
	.section	.nv.callgraph,"",@"SHT_CUDA_CALLGRAPH"
	.align	4
	.sectionentsize	8
	.align		4
        /*0000*/ 	.word	0x00000000
	.align		4
        /*0004*/ 	.word	0xffffffff
	.align		4
        /*0008*/ 	.word	0x00000000
	.align		4
        /*000c*/ 	.word	0xfffffffe
	.align		4
        /*0010*/ 	.word	0x00000000
	.align		4
        /*0014*/ 	.word	0xfffffffd
	.align		4
        /*0018*/ 	.word	0x00000000
	.align		4
        /*001c*/ 	.word	0xfffffffc


//--------------------- .text._Z11matrixMultiP6MatrixS0_S0_ --------------------------
	.section	.text._Z11matrixMultiP6MatrixS0_S0_,"ax",@progbits
	.align	128
        .global         _Z11matrixMultiP6MatrixS0_S0_
        .type           _Z11matrixMultiP6MatrixS0_S0_,@function
        .size           _Z11matrixMultiP6MatrixS0_S0_,(.L_x_5 - _Z11matrixMultiP6MatrixS0_S0_)
        .other          _Z11matrixMultiP6MatrixS0_S0_,@"STO_CUDA_ENTRY STV_DEFAULT"
_Z11matrixMultiP6MatrixS0_S0_:
.text._Z11matrixMultiP6MatrixS0_S0_:
[----:B------:R-:W-:Y:S08]  /*0000*/  LDC R1, c[0x0][0x37c] ;  /* 0x0000df00ff017b82 */ /* 0x000ff00000000800 */
[----:B------:R-:W0:Y:S01]  /*0010*/  LDC.64 R10, c[0x0][0x380] ;  /* 0x0000e000ff0a7b82 */ /* 0x000e220000000a00 */
[----:B------:R-:W0:Y:S02]  /*0020*/  LDCU.64 UR4, c[0x0][0x358] ;  /* 0x00006b00ff0477ac */ /* 0x000e240008000a00 */
[----:B0-----:R-:W2:Y:S05]  /*0030*/  LDG.E R0, desc[UR4][R10.64] ;  /* 0x000000040a007981 */ /* 0x001eaa000c1e1900 */
[----:B------:R-:W0:Y:S01]  /*0040*/  S2UR UR6, SR_CTAID.Y ;  /* 0x00000000000679c3 */ /* 0x000e220000002600 */
[----:B------:R-:W-:Y:S01]  /*0050*/  HFMA2 R20, -RZ, RZ, 0, 0 ;  /* 0x00000000ff147431 */ /* 0x000fe200000001ff */
[----:B------:R-:W0:Y:S01]  /*0060*/  S2R R3, SR_TID.Y ;  /* 0x0000000000037919 */ /* 0x000e220000002200 */
[----:B------:R-:W1:Y:S05]  /*0070*/  S2R R4, SR_TID.X ;  /* 0x0000000000047919 */ /* 0x000e6a0000002100 */
[----:B------:R-:W0:Y:S08]  /*0080*/  LDC R2, c[0x0][0x364] ;  /* 0x0000d900ff027b82 */ /* 0x000e300000000800 */
[----:B------:R-:W1:Y:S08]  /*0090*/  S2UR UR7, SR_CTAID.X ;  /* 0x00000000000779c3 */ /* 0x000e700000002500 */
[----:B------:R-:W1:Y:S01]  /*00a0*/  LDC R5, c[0x0][0x360] ;  /* 0x0000d800ff057b82 */ /* 0x000e620000000800 */
[----:B0-----:R-:W-:-:S02]  /*00b0*/  IMAD R3, R2, UR6, R3 ;  /* 0x0000000602037c24 */ /* 0x001fc4000f8e0203 */
[----:B-1----:R-:W-:Y:S01]  /*00c0*/  IMAD R2, R5, UR7, R4 ;  /* 0x0000000705027c24 */ /* 0x002fe2000f8e0204 */
[----:B--2---:R-:W-:-:S13]  /*00d0*/  ISETP.GE.AND P0, PT, R0, 0x1, PT ;  /* 0x000000010000780c */ /* 0x004fda0003f06270 */
[----:B------:R-:W-:Y:S05]  /*00e0*/  @!P0 BRA `(.L_x_0) ;  /* 0x0000000400a88947 */ /* 0x000fea0003800000 */
[----:B------:R-:W0:Y:S01]  /*00f0*/  LDC.64 R14, c[0x0][0x388] ;  /* 0x0000e200ff0e7b82 */ /* 0x000e220000000a00 */
[C---:B------:R-:W-:Y:S01]  /*0100*/  ISETP.GE.U32.AND P1, PT, R0.reuse, 0x8, PT ;  /* 0x000000080000780c */ /* 0x040fe20003f26070 */
[----:B------:R-:W5:Y:S01]  /*0110*/  LDG.E.64 R10, desc[UR4][R10.64+0x8] ;  /* 0x000008040a0a7981 */ /* 0x000f62000c1e1b00 */
[----:B------:R-:W-:Y:S01]  /*0120*/  LOP3.LUT R6, R0, 0x7, RZ, 0xc0, !PT ;  /* 0x0000000700067812 */ /* 0x000fe200078ec0ff */
[----:B------:R-:W-:Y:S01]  /*0130*/  IMAD R7, R3, R0, RZ ;  /* 0x0000000003077224 */ /* 0x000fe200078e02ff */
[----:B------:R-:W-:Y:S02]  /*0140*/  MOV R20, RZ ;  /* 0x000000ff00147202 */ /* 0x000fe40000000f00 */
[----:B------:R-:W-:Y:S02]  /*0150*/  ISETP.NE.AND P0, PT, R6, RZ, PT ;  /* 0x000000ff0600720c */ /* 0x000fe40003f05270 */
[----:B------:R-:W-:Y:S01]  /*0160*/  MOV R8, RZ ;  /* 0x000000ff00087202 */ /* 0x000fe20000000f00 */
[----:B0-----:R0:W5:Y:S04]  /*0170*/  LDG.E R5, desc[UR4][R14.64] ;  /* 0x000000040e057981 */ /* 0x001168000c1e1900 */
[----:B------:R0:W5:Y:S01]  /*0180*/  LDG.E.64 R12, desc[UR4][R14.64+0x8] ;  /* 0x000008040e0c7981 */ /* 0x000162000c1e1b00 */
[----:B------:R-:W-:Y:S05]  /*0190*/  @!P1 BRA `(.L_x_1) ;  /* 0x0000000000bc9947 */ /* 0x000fea0003800000 */
[----:B-----5:R-:W-:Y:S01]  /*01a0*/  IMAD.WIDE.U32 R8, R7, 0x4, R10 ;  /* 0x0000000407087825 */ /* 0x020fe200078e000a */
[----:B------:R-:W-:Y:S02]  /*01b0*/  MOV R20, RZ ;  /* 0x000000ff00147202 */ /* 0x000fe40000000f00 */
[----:B------:R-:W-:Y:S02]  /*01c0*/  MOV R4, R2 ;  /* 0x0000000200047202 */ /* 0x000fe40000000f00 */
[----:B------:R-:W-:Y:S02]  /*01d0*/  IADD3 R18, P1, PT, R8, 0x10, RZ ;  /* 0x0000001008127810 */ /* 0x000fe40007f3e0ff */
[----:B------:R-:W-:Y:S02]  /*01e0*/  LOP3.LUT R8, R0, 0x7ffffff8, RZ, 0xc0, !PT ;  /* 0x7ffffff800087812 */ /* 0x000fe400078ec0ff */
[----:B------:R-:W-:Y:S02]  /*01f0*/  IADD3.X R19, PT, PT, RZ, R9, RZ, P1, !PT ;  /* 0x00000009ff137210 */ /* 0x000fe40000ffe4ff */
[----:B------:R-:W-:-:S07]  /*0200*/  IADD3 R9, PT, PT, -R8, RZ, RZ ;  /* 0x000000ff08097210 */ /* 0x000fce0007ffe1ff */
.L_x_2:
[----:B------:R-:W-:Y:S01]  /*0210*/  IMAD.WIDE R16, R4, 0x4, R12 ;  /* 0x0000000404107825 */ /* 0x000fe200078e020c */
[----:B0-----:R-:W-:Y:S02]  /*0220*/  MOV R14, R18 ;  /* 0x00000012000e7202 */ /* 0x001fe40000000f00 */
[----:B------:R-:W-:Y:S02]  /*0230*/  MOV R15, R19 ;  /* 0x00000013000f7202 */ /* 0x000fe40000000f00 */
[----:B------:R-:W2:Y:S01]  /*0240*/  LDG.E R21, desc[UR4][R16.64] ;  /* 0x0000000410157981 */ /* 0x000ea2000c1e1900 */
[----:B------:R-:W-:-:S03]  /*0250*/  IMAD.WIDE R24, R5, 0x4, R16 ;  /* 0x0000000405187825 */ /* 0x000fc600078e0210 */
[----:B------:R-:W2:Y:S04]  /*0260*/  LDG.E R29, desc[UR4][R14.64+-0x10] ;  /* 0xfffff0040e1d7981 */ /* 0x000ea8000c1e1900 */
[----:B------:R0:W3:Y:S04]  /*0270*/  LDG.E R23, desc[UR4][R24.64] ;  /* 0x0000000418177981 */ /* 0x0000e8000c1e1900 */
[----:B------:R-:W3:Y:S04]  /*0280*/  LDG.E R22, desc[UR4][R14.64+-0xc] ;  /* 0xfffff4040e167981 */ /* 0x000ee8000c1e1900 */
[----:B------:R-:W4:Y:S01]  /*0290*/  LDG.E R26, desc[UR4][R14.64+-0x8] ;  /* 0xfffff8040e1a7981 */ /* 0x000f22000c1e1900 */
[----:B0-----:R-:W-:-:S05]  /*02a0*/  IMAD.WIDE R24, R5, 0x4, R24 ;  /* 0x0000000405187825 */ /* 0x001fca00078e0218 */
[----:B------:R-:W4:Y:S01]  /*02b0*/  LDG.E R27, desc[UR4][R24.64] ;  /* 0x00000004181b7981 */ /* 0x000f22000c1e1900 */
[----:B------:R-:W-:-:S04]  /*02c0*/  IMAD.WIDE R18, R5, 0x4, R24 ;  /* 0x0000000405127825 */ /* 0x000fc800078e0218 */
[----:B------:R-:W-:Y:S02]  /*02d0*/  IMAD.WIDE R16, R5, 0x4, R18 ;  /* 0x0000000405107825 */ /* 0x000fe400078e0212 */
[----:B------:R-:W5:Y:S04]  /*02e0*/  LDG.E R18, desc[UR4][R18.64] ;  /* 0x0000000412127981 */ /* 0x000f68000c1e1900 */
[----:B------:R-:W5:Y:S01]  /*02f0*/  LDG.E R19, desc[UR4][R14.64+0x4] ;  /* 0x000004040e137981 */ /* 0x000f62000c1e1900 */
[----:B--2---:R-:W-:Y:S01]  /*0300*/  FFMA R29, R29, R21, R20 ;  /* 0x000000151d1d7223 */ /* 0x004fe20000000014 */
[----:B------:R-:W-:Y:S02]  /*0310*/  IMAD.WIDE R20, R5, 0x4, R16 ;  /* 0x0000000405147825 */ /* 0x000fe400078e0210 */
[----:B------:R-:W2:Y:S02]  /*0320*/  LDG.E R16, desc[UR4][R16.64] ;  /* 0x0000000410107981 */ /* 0x000ea4000c1e1900 */
[----:B---3--:R-:W-:-:S02]  /*0330*/  FFMA R28, R22, R23, R29 ;  /* 0x00000017161c7223 */ /* 0x008fc4000000001d */
[----:B------:R-:W5:Y:S01]  /*0340*/  LDG.E R29, desc[UR4][R14.64+-0x4] ;  /* 0xfffffc040e1d7981 */ /* 0x000f62000c1e1900 */
[----:B------:R-:W-:-:S03]  /*0350*/  IMAD.WIDE R22, R5, 0x4, R20 ;  /* 0x0000000405167825 */ /* 0x000fc600078e0214 */
[----:B------:R-:W3:Y:S04]  /*0360*/  LDG.E R20, desc[UR4][R20.64] ;  /* 0x0000000414147981 */ /* 0x000ee8000c1e1900 */
[----:B------:R-:W3:Y:S01]  /*0370*/  LDG.E R17, desc[UR4][R14.64+0xc] ;  /* 0x00000c040e117981 */ /* 0x000ee2000c1e1900 */
[----:B----4-:R-:W-:-:S03]  /*0380*/  FFMA R28, R26, R27, R28 ;  /* 0x0000001b1a1c7223 */ /* 0x010fc6000000001c */
[----:B------:R-:W2:Y:S01]  /*0390*/  LDG.E R27, desc[UR4][R14.64] ;  /* 0x000000040e1b7981 */ /* 0x000ea2000c1e1900 */
[----:B------:R-:W-:-:S03]  /*03a0*/  IMAD.WIDE R24, R5, 0x4, R22 ;  /* 0x0000000405187825 */ /* 0x000fc600078e0216 */
[----:B------:R-:W4:Y:S04]  /*03b0*/  LDG.E R26, desc[UR4][R22.64] ;  /* 0x00000004161a7981 */ /* 0x000f28000c1e1900 */
[----:B------:R-:W4:Y:S04]  /*03c0*/  LDG.E R21, desc[UR4][R14.64+0x8] ;  /* 0x000008040e157981 */ /* 0x000f28000c1e1900 */
[----:B------:R-:W4:Y:S01]  /*03d0*/  LDG.E R24, desc[UR4][R24.64] ;  /* 0x0000000418187981 */ /* 0x000f22000c1e1900 */
[----:B------:R-:W-:-:S04]  /*03e0*/  IADD3 R9, PT, PT, R9, 0x8, RZ ;  /* 0x0000000809097810 */ /* 0x000fc80007ffe0ff */
[----:B------:R-:W-:Y:S02]  /*03f0*/  ISETP.NE.AND P1, PT, R9, RZ, PT ;  /* 0x000000ff0900720c */ /* 0x000fe40003f25270 */
[----:B------:R-:W-:Y:S01]  /*0400*/  LEA R4, R5, R4, 0x3 ;  /* 0x0000000405047211 */ /* 0x000fe200078e18ff */
[----:B-----5:R-:W-:-:S04]  /*0410*/  FFMA R18, R29, R18, R28 ;  /* 0x000000121d127223 */ /* 0x020fc8000000001c */
[----:B--2---:R-:W-:-:S04]  /*0420*/  FFMA R16, R27, R16, R18 ;  /* 0x000000101b107223 */ /* 0x004fc80000000012 */
[----:B---3--:R-:W-:Y:S01]  /*0430*/  FFMA R16, R19, R20, R16 ;  /* 0x0000001413107223 */ /* 0x008fe20000000010 */
[----:B------:R-:W-:-:S03]  /*0440*/  IADD3 R18, P2, PT, R14, 0x20, RZ ;  /* 0x000000200e127810 */ /* 0x000fc60007f5e0ff */
[----:B----4-:R-:W-:Y:S01]  /*0450*/  FFMA R16, R21, R26, R16 ;  /* 0x0000001a15107223 */ /* 0x010fe20000000010 */
[----:B------:R-:W-:-:S03]  /*0460*/  IADD3.X R19, PT, PT, RZ, R15, RZ, P2, !PT ;  /* 0x0000000fff137210 */ /* 0x000fc600017fe4ff */
[----:B------:R-:W-:Y:S01]  /*0470*/  FFMA R20, R17, R24, R16 ;  /* 0x0000001811147223 */ /* 0x000fe20000000010 */
[----:B------:R-:W-:Y:S06]  /*0480*/  @P1 BRA `(.L_x_2) ;  /* 0xfffffffc00601947 */ /* 0x000fec000383ffff */
.L_x_1:
[----:B------:R-:W-:Y:S05]  /*0490*/  @!P0 BRA `(.L_x_0) ;  /* 0x0000000000bc8947 */ /* 0x000fea0003800000 */
[----:B------:R-:W-:Y:S02]  /*04a0*/  ISETP.GE.U32.AND P0, PT, R6, 0x4, PT ;  /* 0x000000040600780c */ /* 0x000fe40003f06070 */
[----:B------:R-:W-:-:S04]  /*04b0*/  LOP3.LUT R21, R0, 0x3, RZ, 0xc0, !PT ;  /* 0x0000000300157812 */ /* 0x000fc800078ec0ff */
[----:B------:R-:W-:-:S07]  /*04c0*/  ISETP.NE.AND P1, PT, R21, RZ, PT ;  /* 0x000000ff1500720c */ /* 0x000fce0003f25270 */
[----:B------:R-:W-:Y:S06]  /*04d0*/  @!P0 BRA `(.L_x_3) ;  /* 0x0000000000508947 */ /* 0x000fec0003800000 */
[-C--:B-----5:R-:W-:Y:S01]  /*04e0*/  IMAD R25, R5, R8.reuse, R2 ;  /* 0x0000000805197224 */ /* 0x0a0fe200078e0202 */
[----:B0-----:R-:W-:-:S03]  /*04f0*/  IADD3 R15, PT, PT, R7, R8, RZ ;  /* 0x00000008070f7210 */ /* 0x001fc60007ffe0ff */
[----:B------:R-:W-:-:S04]  /*0500*/  IMAD.WIDE R24, R25, 0x4, R12 ;  /* 0x0000000419187825 */ /* 0x000fc800078e020c */
[----:B------:R-:W-:-:S04]  /*0510*/  IMAD.WIDE R14, R15, 0x4, R10 ;  /* 0x000000040f0e7825 */ /* 0x000fc800078e020a */
[C---:B------:R-:W-:Y:S01]  /*0520*/  IMAD.WIDE R16, R5.reuse, 0x4, R24 ;  /* 0x0000000405107825 */ /* 0x040fe200078e0218 */
[----:B------:R-:W2:Y:S04]  /*0530*/  LDG.E R9, desc[UR4][R14.64] ;  /* 0x000000040e097981 */ /* 0x000ea8000c1e1900 */
[----:B------:R-:W2:Y:S01]  /*0540*/  LDG.E R24, desc[UR4][R24.64] ;  /* 0x0000000418187981 */ /* 0x000ea2000c1e1900 */
[----:B------:R-:W-:-:S03]  /*0550*/  IMAD.WIDE R18, R5, 0x4, R16 ;  /* 0x0000000405127825 */ /* 0x000fc600078e0210 */
[----:B------:R-:W3:Y:S04]  /*0560*/  LDG.E R16, desc[UR4][R16.64] ;  /* 0x0000000410107981 */ /* 0x000ee8000c1e1900 */
[----:B------:R-:W3:Y:S01]  /*0570*/  LDG.E R4, desc[UR4][R14.64+0x4] ;  /* 0x000004040e047981 */ /* 0x000ee2000c1e1900 */
[----:B------:R-:W-:-:S03]  /*0580*/  IMAD.WIDE R22, R5, 0x4, R18 ;  /* 0x0000000405167825 */ /* 0x000fc600078e0212 */
[----:B------:R-:W4:Y:S04]  /*0590*/  LDG.E R6, desc[UR4][R18.64] ;  /* 0x0000000412067981 */ /* 0x000f28000c1e1900 */
[----:B------:R-:W4:Y:S04]  /*05a0*/  LDG.E R27, desc[UR4][R14.64+0x8] ;  /* 0x000008040e1b7981 */ /* 0x000f28000c1e1900 */
[----:B------:R-:W4:Y:S04]  /*05b0*/  LDG.E R29, desc[UR4][R14.64+0xc] ;  /* 0x00000c040e1d7981 */ /* 0x000f28000c1e1900 */
[----:B------:R-:W4:Y:S01]  /*05c0*/  LDG.E R22, desc[UR4][R22.64] ;  /* 0x0000000416167981 */ /* 0x000f22000c1e1900 */
[----:B------:R-:W-:Y:S01]  /*05d0*/  IADD3 R8, PT, PT, R8, 0x4, RZ ;  /* 0x0000000408087810 */ /* 0x000fe20007ffe0ff */
[----:B--2---:R-:W-:-:S04]  /*05e0*/  FFMA R9, R9, R24, R20 ;  /* 0x0000001809097223 */ /* 0x004fc80000000014 */
[----:B---3--:R-:W-:-:S04]  /*05f0*/  FFMA R4, R4, R16, R9 ;  /* 0x0000001004047223 */ /* 0x008fc80000000009 */
[----:B----4-:R-:W-:-:S04]  /*0600*/  FFMA R4, R27, R6, R4 ;  /* 0x000000061b047223 */ /* 0x010fc80000000004 */
[----:B------:R-:W-:-:S07]  /*0610*/  FFMA R20, R29, R22, R4 ;  /* 0x000000161d147223 */ /* 0x000fce0000000004 */
.L_x_3:
[----:B------:R-:W-:Y:S05]  /*0620*/  @!P1 BRA `(.L_x_0) ;  /* 0x0000000000589947 */ /* 0x000fea0003800000 */
[----:B------:R-:W-:Y:S02]  /*0630*/  ISETP.NE.AND P0, PT, R21, 0x1, PT ;  /* 0x000000011500780c */ /* 0x000fe40003f05270 */
[----:B------:R-:W-:-:S04]  /*0640*/  LOP3.LUT R0, R0, 0x1, RZ, 0xc0, !PT ;  /* 0x0000000100007812 */ /* 0x000fc800078ec0ff */
[----:B------:R-:W-:-:S07]  /*0650*/  ISETP.NE.U32.AND P1, PT, R0, 0x1, PT ;  /* 0x000000010000780c */ /* 0x000fce0003f25070 */
[-C--:B-----5:R-:W-:Y:S01]  /*0660*/  @P0 IMAD R17, R5, R8.reuse, R2 ;  /* 0x0000000805110224 */ /* 0x0a0fe200078e0202 */
[----:B0-----:R-:W-:Y:S02]  /*0670*/  @P0 IADD3 R15, PT, PT, R7, R8, RZ ;  /* 0x00000008070f0210 */ /* 0x001fe40007ffe0ff */
[----:B------:R-:W-:Y:S01]  /*0680*/  @P0 IADD3 R8, PT, PT, R8, 0x2, RZ ;  /* 0x0000000208080810 */ /* 0x000fe20007ffe0ff */
[----:B------:R-:W-:-:S03]  /*0690*/  @P0 IMAD.WIDE R16, R17, 0x4, R12 ;  /* 0x0000000411100825 */ /* 0x000fc600078e020c */
[-C--:B------:R-:W-:Y:S01]  /*06a0*/  @!P1 IADD3 R9, PT, PT, R7, R8.reuse, RZ ;  /* 0x0000000807099210 */ /* 0x080fe20007ffe0ff */
[----:B------:R-:W-:Y:S01]  /*06b0*/  @P0 IMAD.WIDE R14, R15, 0x4, R10 ;  /* 0x000000040f0e0825 */ /* 0x000fe200078e020a */
[----:B------:R-:W2:Y:S03]  /*06c0*/  @P0 LDG.E R0, desc[UR4][R16.64] ;  /* 0x0000000410000981 */ /* 0x000ea6000c1e1900 */
[C---:B------:R-:W-:Y:S01]  /*06d0*/  @P0 IMAD.WIDE R6, R5.reuse, 0x4, R16 ;  /* 0x0000000405060825 */ /* 0x040fe200078e0210 */
[----:B------:R-:W2:Y:S03]  /*06e0*/  @P0 LDG.E R19, desc[UR4][R14.64] ;  /* 0x000000040e130981 */ /* 0x000ea6000c1e1900 */
[----:B------:R-:W-:Y:S01]  /*06f0*/  @!P1 IMAD R5, R5, R8, R2 ;  /* 0x0000000805059224 */ /* 0x000fe200078e0202 */
[----:B------:R-:W3:Y:S01]  /*0700*/  @P0 LDG.E R21, desc[UR4][R14.64+0x4] ;  /* 0x000004040e150981 */ /* 0x000ee2000c1e1900 */
[----:B------:R-:W-:-:S03]  /*0710*/  @!P1 IMAD.WIDE R10, R9, 0x4, R10 ;  /* 0x00000004090a9825 */ /* 0x000fc600078e020a */
[----:B------:R-:W3:Y:S01]  /*0720*/  @P0 LDG.E R6, desc[UR4][R6.64] ;  /* 0x0000000406060981 */ /* 0x000ee2000c1e1900 */
[----:B------:R-:W-:-:S03]  /*0730*/  @!P1 IMAD.WIDE R12, R5, 0x4, R12 ;  /* 0x00000004050c9825 */ /* 0x000fc600078e020c */
[----:B------:R-:W4:Y:S04]  /*0740*/  @!P1 LDG.E R11, desc[UR4][R10.64] ;  /* 0x000000040a0b9981 */ /* 0x000f28000c1e1900 */
[----:B------:R-:W4:Y:S01]  /*0750*/  @!P1 LDG.E R12, desc[UR4][R12.64] ;  /* 0x000000040c0c9981 */ /* 0x000f22000c1e1900 */
[----:B--2---:R-:W-:-:S04]  /*0760*/  @P0 FFMA R0, R19, R0, R20 ;  /* 0x0000000013000223 */ /* 0x004fc80000000014 */
[----:B---3--:R-:W-:-:S04]  /*0770*/  @P0 FFMA R20, R21, R6, R0 ;  /* 0x0000000615140223 */ /* 0x008fc80000000000 */
[----:B----4-:R-:W-:-:S07]  /*0780*/  @!P1 FFMA R20, R11, R12, R20 ;  /* 0x0000000c0b149223 */ /* 0x010fce0000000014 */
.L_x_0:
[----:B------:R-:W1:Y:S02]  /*0790*/  LDC.64 R6, c[0x0][0x390] ;  /* 0x0000e400ff067b82 */ /* 0x000e640000000a00 */
[----:B-1----:R-:W2:Y:S04]  /*07a0*/  LDG.E R0, desc[UR4][R6.64] ;  /* 0x0000000406007981 */ /* 0x002ea8000c1e1900 */
[----:B-----5:R-:W3:Y:S01]  /*07b0*/  LDG.E.64 R4, desc[UR4][R6.64+0x8] ;  /* 0x0000080406047981 */ /* 0x020ee2000c1e1b00 */
[----:B--2---:R-:W-:-:S04]  /*07c0*/  IMAD R3, R3, R0, R2 ;  /* 0x0000000003037224 */ /* 0x004fc800078e0202 */
[----:B---3--:R-:W-:-:S05]  /*07d0*/  IMAD.WIDE R4, R3, 0x4, R4 ;  /* 0x0000000403047825 */ /* 0x008fca00078e0204 */
[----:B------:R-:W-:Y:S01]  /*07e0*/  STG.E desc[UR4][R4.64], R20 ;  /* 0x0000001404007986 */ /* 0x000fe2000c101904 */
[----:B------:R-:W-:Y:S05]  /*07f0*/  EXIT ;  /* 0x000000000000794d */ /* 0x000fea0003800000 */
.L_x_4:
[----:B------:R-:W-:-:S00]  /*0800*/  BRA `(.L_x_4) ;  /* 0xfffffffc00fc7947 */ /* 0x000fc0000383ffff */
[----:B------:R-:W-:-:S00]  /*0810*/  NOP ;  /* 0x0000000000007918 */ /* 0x000fc00000000000 */
        /* <DEDUP_REMOVED lines=14> */
.L_x_5:


//--------------------- .nv.shared.reserved.0     --------------------------
	.section	.nv.shared.reserved.0,"aw",@nobits
	.weak		__nv_reservedSMEM_offset_0_alias
	.size		__nv_reservedSMEM_offset_0_alias, 0, 64
	.other		__nv_reservedSMEM_offset_0_alias,@"STO_CUDA_RESERVED_SHARED STV_DEFAULT"
__nv_reservedSMEM_offset_0_alias:
	.zero		0
	.zero		64


//--------------------- .nv.constant0._Z11matrixMultiP6MatrixS0_S0_ --------------------------
	.section	.nv.constant0._Z11matrixMultiP6MatrixS0_S0_,"a",@progbits
	.sectionflags	@""
	.align	4
.nv.constant0._Z11matrixMultiP6MatrixS0_S0_:
	.zero		920


//--------------------- SYMBOLS --------------------------

	.type		.nv.reservedSmem.offset0,@object
	.size		.nv.reservedSmem.offset0,0x4
